//
// Generated by NVIDIA NVVM Compiler
//
// Compiler Build ID: CL-36424714
// Cuda compilation tools, release 13.0, V13.0.88
// Based on NVVM 20.0.0
//

.version 9.0
.target sm_100
.address_size 64

	// .globl	_Z20process_image_kernelPhS_
// _ZZ7arr_minPiiE9SharedMin has been demoted
// _ZZ20process_image_kernelPhS_E4hist has been demoted
// _ZZ20process_image_kernelPhS_E3map has been demoted

.visible .entry _Z20process_image_kernelPhS_(
	.param .u64 .ptr .align 1 _Z20process_image_kernelPhS__param_0,
	.param .u64 .ptr .align 1 _Z20process_image_kernelPhS__param_1
)
{
	.reg .pred 	%p<14>;
	.reg .b16 	%rs<33>;
	.reg .b32 	%r<159>;
	.reg .b64 	%rd<22>;
	.reg .b64 	%fd<5>;
	// demoted variable
	.shared .align 4 .u32 _ZZ7arr_minPiiE9SharedMin;
	// demoted variable
	.shared .align 4 .b8 _ZZ20process_image_kernelPhS_E4hist[1024];
	// demoted variable
	.shared .align 1 .b8 _ZZ20process_image_kernelPhS_E3map[256];
	ld.param.u64 	%rd10, [_Z20process_image_kernelPhS__param_0];
	ld.param.u64 	%rd11, [_Z20process_image_kernelPhS__param_1];
	cvta.to.global.u64 	%rd1, %rd11;
	cvta.to.global.u64 	%rd12, %rd10;
	mov.u32 	%r1, %tid.x;
	mov.u32 	%r29, %ctaid.x;
	shl.b32 	%r30, %r1, 2;
	mov.u32 	%r31, _ZZ20process_image_kernelPhS_E4hist;
	add.s32 	%r2, %r31, %r30;
	mov.b32 	%r148, 0;
	st.shared.u32 	[%r2], %r148;
	shl.b32 	%r3, %r29, 16;
	bar.sync 	0;
	or.b32  	%r32, %r1, %r3;
	cvt.u64.u32 	%rd13, %r32;
	add.s64 	%rd14, %rd13, %rd12;
	add.s64 	%rd21, %rd14, 2048;
	mov.u64 	%rd19, %rd21;
$L__BB0_1:
	ld.global.u8 	%rs1, [%rd19+-2048];
	mul.wide.u16 	%r33, %rs1, 4;
	add.s32 	%r35, %r31, %r33;
	atom.shared.add.u32 	%r36, [%r35], 1;
	ld.global.u8 	%rs2, [%rd19+-1792];
	mul.wide.u16 	%r37, %rs2, 4;
	add.s32 	%r38, %r31, %r37;
	atom.shared.add.u32 	%r39, [%r38], 1;
	ld.global.u8 	%rs3, [%rd19+-1536];
	mul.wide.u16 	%r40, %rs3, 4;
	add.s32 	%r41, %r31, %r40;
	atom.shared.add.u32 	%r42, [%r41], 1;
	ld.global.u8 	%rs4, [%rd19+-1280];
	mul.wide.u16 	%r43, %rs4, 4;
	add.s32 	%r44, %r31, %r43;
	atom.shared.add.u32 	%r45, [%r44], 1;
	ld.global.u8 	%rs5, [%rd19+-1024];
	mul.wide.u16 	%r46, %rs5, 4;
	add.s32 	%r47, %r31, %r46;
	atom.shared.add.u32 	%r48, [%r47], 1;
	ld.global.u8 	%rs6, [%rd19+-768];
	mul.wide.u16 	%r49, %rs6, 4;
	add.s32 	%r50, %r31, %r49;
	atom.shared.add.u32 	%r51, [%r50], 1;
	ld.global.u8 	%rs7, [%rd19+-512];
	mul.wide.u16 	%r52, %rs7, 4;
	add.s32 	%r53, %r31, %r52;
	atom.shared.add.u32 	%r54, [%r53], 1;
	ld.global.u8 	%rs8, [%rd19+-256];
	mul.wide.u16 	%r55, %rs8, 4;
	add.s32 	%r56, %r31, %r55;
	atom.shared.add.u32 	%r57, [%r56], 1;
	ld.global.u8 	%rs9, [%rd19];
	mul.wide.u16 	%r58, %rs9, 4;
	add.s32 	%r59, %r31, %r58;
	atom.shared.add.u32 	%r60, [%r59], 1;
	ld.global.u8 	%rs10, [%rd19+256];
	mul.wide.u16 	%r61, %rs10, 4;
	add.s32 	%r62, %r31, %r61;
	atom.shared.add.u32 	%r63, [%r62], 1;
	ld.global.u8 	%rs11, [%rd19+512];
	mul.wide.u16 	%r64, %rs11, 4;
	add.s32 	%r65, %r31, %r64;
	atom.shared.add.u32 	%r66, [%r65], 1;
	ld.global.u8 	%rs12, [%rd19+768];
	mul.wide.u16 	%r67, %rs12, 4;
	add.s32 	%r68, %r31, %r67;
	atom.shared.add.u32 	%r69, [%r68], 1;
	ld.global.u8 	%rs13, [%rd19+1024];
	mul.wide.u16 	%r70, %rs13, 4;
	add.s32 	%r71, %r31, %r70;
	atom.shared.add.u32 	%r72, [%r71], 1;
	ld.global.u8 	%rs14, [%rd19+1280];
	mul.wide.u16 	%r73, %rs14, 4;
	add.s32 	%r74, %r31, %r73;
	atom.shared.add.u32 	%r75, [%r74], 1;
	ld.global.u8 	%rs15, [%rd19+1536];
	mul.wide.u16 	%r76, %rs15, 4;
	add.s32 	%r77, %r31, %r76;
	atom.shared.add.u32 	%r78, [%r77], 1;
	ld.global.u8 	%rs16, [%rd19+1792];
	mul.wide.u16 	%r79, %rs16, 4;
	add.s32 	%r80, %r31, %r79;
	atom.shared.add.u32 	%r81, [%r80], 1;
	add.s32 	%r148, %r148, 16;
	add.s64 	%rd19, %rd19, 4096;
	setp.ne.s32 	%p1, %r148, 256;
	@%p1 bra 	$L__BB0_1;
	bar.sync 	0;
	setp.eq.s32 	%p2, %r1, 0;
	mov.b32 	%r149, 0;
	@%p2 bra 	$L__BB0_4;
	ld.shared.u32 	%r149, [%r2+-4];
$L__BB0_4:
	bar.sync 	0;
	ld.shared.u32 	%r84, [%r2];
	add.s32 	%r85, %r84, %r149;
	st.shared.u32 	[%r2], %r85;
	bar.sync 	0;
	setp.lt.u32 	%p3, %r1, 2;
	mov.b32 	%r150, 0;
	@%p3 bra 	$L__BB0_6;
	ld.shared.u32 	%r150, [%r2+-8];
$L__BB0_6:
	bar.sync 	0;
	ld.shared.u32 	%r87, [%r2];
	add.s32 	%r88, %r87, %r150;
	st.shared.u32 	[%r2], %r88;
	bar.sync 	0;
	setp.lt.u32 	%p4, %r1, 4;
	mov.b32 	%r151, 0;
	@%p4 bra 	$L__BB0_8;
	ld.shared.u32 	%r151, [%r2+-16];
$L__BB0_8:
	bar.sync 	0;
	ld.shared.u32 	%r90, [%r2];
	add.s32 	%r91, %r90, %r151;
	st.shared.u32 	[%r2], %r91;
	bar.sync 	0;
	setp.lt.u32 	%p5, %r1, 8;
	mov.b32 	%r152, 0;
	@%p5 bra 	$L__BB0_10;
	ld.shared.u32 	%r152, [%r2+-32];
$L__BB0_10:
	bar.sync 	0;
	ld.shared.u32 	%r93, [%r2];
	add.s32 	%r94, %r93, %r152;
	st.shared.u32 	[%r2], %r94;
	bar.sync 	0;
	setp.lt.u32 	%p6, %r1, 16;
	mov.b32 	%r153, 0;
	@%p6 bra 	$L__BB0_12;
	ld.shared.u32 	%r153, [%r2+-64];
$L__BB0_12:
	bar.sync 	0;
	ld.shared.u32 	%r96, [%r2];
	add.s32 	%r97, %r96, %r153;
	st.shared.u32 	[%r2], %r97;
	bar.sync 	0;
	setp.lt.u32 	%p7, %r1, 32;
	mov.b32 	%r154, 0;
	@%p7 bra 	$L__BB0_14;
	ld.shared.u32 	%r154, [%r2+-128];
$L__BB0_14:
	bar.sync 	0;
	ld.shared.u32 	%r99, [%r2];
	add.s32 	%r100, %r99, %r154;
	st.shared.u32 	[%r2], %r100;
	bar.sync 	0;
	setp.lt.u32 	%p8, %r1, 64;
	mov.b32 	%r155, 0;
	@%p8 bra 	$L__BB0_16;
	ld.shared.u32 	%r155, [%r2+-256];
$L__BB0_16:
	bar.sync 	0;
	ld.shared.u32 	%r102, [%r2];
	add.s32 	%r103, %r102, %r155;
	st.shared.u32 	[%r2], %r103;
	bar.sync 	0;
	setp.lt.u32 	%p9, %r1, 128;
	mov.b32 	%r156, 0;
	@%p9 bra 	$L__BB0_18;
	ld.shared.u32 	%r156, [%r2+-512];
$L__BB0_18:
	bar.sync 	0;
	ld.shared.u32 	%r104, [%r2];
	add.s32 	%r105, %r104, %r156;
	st.shared.u32 	[%r2], %r105;
	bar.sync 	0;
	bar.sync 	0;
	ld.shared.u32 	%r22, [%r2];
	setp.lt.s32 	%p10, %r22, 1;
	@%p10 bra 	$L__BB0_22;
	setp.eq.s32 	%p11, %r1, 0;
	@%p11 bra 	$L__BB0_21;
	ld.shared.u32 	%r106, [%r2+-4];
	setp.ne.s32 	%p12, %r106, 0;
	@%p12 bra 	$L__BB0_22;
$L__BB0_21:
	st.shared.u32 	[_ZZ7arr_minPiiE9SharedMin], %r22;
$L__BB0_22:
	bar.sync 	0;
	ld.shared.u32 	%r108, [_ZZ7arr_minPiiE9SharedMin];
	ld.shared.u32 	%r109, [%r2];
	sub.s32 	%r110, %r109, %r108;
	cvt.rn.f64.s32 	%fd1, %r110;
	sub.s32 	%r111, 65536, %r108;
	cvt.rn.f64.s32 	%fd2, %r111;
	div.rn.f64 	%fd3, %fd1, %fd2;
	mul.f64 	%fd4, %fd3, 0d406FE00000000000;
	cvt.rzi.u32.f64 	%r112, %fd4;
	mov.u32 	%r113, _ZZ20process_image_kernelPhS_E3map;
	add.s32 	%r114, %r113, %r1;
	st.shared.u8 	[%r114], %r112;
	bar.sync 	0;
	add.s32 	%r157, %r3, %r1;
	cvt.u64.u32 	%rd15, %r157;
	add.s64 	%rd16, %rd15, %rd1;
	add.s64 	%rd20, %rd16, 2048;
	mov.b32 	%r158, 0;
$L__BB0_23:
	ld.global.u8 	%r115, [%rd21+-2048];
	add.s32 	%r117, %r113, %r115;
	ld.shared.u8 	%rs17, [%r117];
	cvt.u64.u32 	%rd17, %r157;
	add.s64 	%rd18, %rd1, %rd17;
	st.global.u8 	[%rd18], %rs17;
	ld.global.u8 	%r118, [%rd21+-1792];
	add.s32 	%r119, %r113, %r118;
	ld.shared.u8 	%rs18, [%r119];
	st.global.u8 	[%rd20+-1792], %rs18;
	ld.global.u8 	%r120, [%rd21+-1536];
	add.s32 	%r121, %r113, %r120;
	ld.shared.u8 	%rs19, [%r121];
	st.global.u8 	[%rd20+-1536], %rs19;
	ld.global.u8 	%r122, [%rd21+-1280];
	add.s32 	%r123, %r113, %r122;
	ld.shared.u8 	%rs20, [%r123];
	st.global.u8 	[%rd20+-1280], %rs20;
	ld.global.u8 	%r124, [%rd21+-1024];
	add.s32 	%r125, %r113, %r124;
	ld.shared.u8 	%rs21, [%r125];
	st.global.u8 	[%rd20+-1024], %rs21;
	ld.global.u8 	%r126, [%rd21+-768];
	add.s32 	%r127, %r113, %r126;
	ld.shared.u8 	%rs22, [%r127];
	st.global.u8 	[%rd20+-768], %rs22;
	ld.global.u8 	%r128, [%rd21+-512];
	add.s32 	%r129, %r113, %r128;
	ld.shared.u8 	%rs23, [%r129];
	st.global.u8 	[%rd20+-512], %rs23;
	ld.global.u8 	%r130, [%rd21+-256];
	add.s32 	%r131, %r113, %r130;
	ld.shared.u8 	%rs24, [%r131];
	st.global.u8 	[%rd20+-256], %rs24;
	ld.global.u8 	%r132, [%rd21];
	add.s32 	%r133, %r113, %r132;
	ld.shared.u8 	%rs25, [%r133];
	st.global.u8 	[%rd20], %rs25;
	ld.global.u8 	%r134, [%rd21+256];
	add.s32 	%r135, %r113, %r134;
	ld.shared.u8 	%rs26, [%r135];
	st.global.u8 	[%rd20+256], %rs26;
	ld.global.u8 	%r136, [%rd21+512];
	add.s32 	%r137, %r113, %r136;
	ld.shared.u8 	%rs27, [%r137];
	st.global.u8 	[%rd20+512], %rs27;
	ld.global.u8 	%r138, [%rd21+768];
	add.s32 	%r139, %r113, %r138;
	ld.shared.u8 	%rs28, [%r139];
	st.global.u8 	[%rd20+768], %rs28;
	ld.global.u8 	%r140, [%rd21+1024];
	add.s32 	%r141, %r113, %r140;
	ld.shared.u8 	%rs29, [%r141];
	st.global.u8 	[%rd20+1024], %rs29;
	ld.global.u8 	%r142, [%rd21+1280];
	add.s32 	%r143, %r113, %r142;
	ld.shared.u8 	%rs30, [%r143];
	st.global.u8 	[%rd20+1280], %rs30;
	ld.global.u8 	%r144, [%rd21+1536];
	add.s32 	%r145, %r113, %r144;
	ld.shared.u8 	%rs31, [%r145];
	st.global.u8 	[%rd20+1536], %rs31;
	ld.global.u8 	%r146, [%rd21+1792];
	add.s32 	%r147, %r113, %r146;
	ld.shared.u8 	%rs32, [%r147];
	st.global.u8 	[%rd20+1792], %rs32;
	add.s32 	%r158, %r158, 16;
	add.s64 	%rd21, %rd21, 4096;
	add.s32 	%r157, %r157, 4096;
	add.s64 	%rd20, %rd20, 4096;
	setp.ne.s32 	%p13, %r158, 256;
	@%p13 bra 	$L__BB0_23;
	ret;

}


// ===== COMPILED SASS (sm_100) =====

	.target	sm_100

	.elftype	@"ET_EXEC"


//--------------------- .note.nv.tkinfo           --------------------------
	.section	.note.nv.tkinfo,"",@"SHT_NOTE"
	.sectionflags	@"SHF_NOTE_NV_TKINFO"
	.tkinfo
        /*0018*/ 	.word	0x00000002
        /*0030*/ 	.string	""
        /*0030*/ 	.string	"ptxas"
        /*0030*/ 	.string	"Cuda compilation tools, release 13.0, V13.0.88"
        /*0030*/ 	.string	"Build cuda_13.0.r13.0/compiler.36424714_0"
        /*0030*/ 	.string	"-arch sm_100 -m 64 "



//--------------------- .note.nv.cuinfo           --------------------------
	.section	.note.nv.cuinfo,"",@"SHT_NOTE"
	.sectionflags	@"SHF_NOTE_NV_CUINFO"
        /*0018*/ 	.short	0x0002
        /*001a*/ 	.short	0x0064
        /*001c*/ 	.short	0x0082
	.zero		2


//--------------------- .nv.info                  --------------------------
	.section	.nv.info,"",@"SHT_CUDA_INFO"
	.align	4


	//----- nvinfo : EIATTR_REGCOUNT
	.align		4
        /*0000*/ 	.byte	0x04, 0x2f
        /*0002*/ 	.short	(.L_1 - .L_0)
	.align		4
.L_0:
        /*0004*/ 	.word	index@(_Z20process_image_kernelPhS_)
        /*0008*/ 	.word	0x0000001b


	//----- nvinfo : EIATTR_FRAME_SIZE
	.align		4
.L_1:
        /*000c*/ 	.byte	0x04, 0x11
        /*000e*/ 	.short	(.L_3 - .L_2)
	.align		4
.L_2:
        /*0010*/ 	.word	index@($__internal_0_$__cuda_sm20_div_rn_f64_full)
        /*0014*/ 	.word	0x00000000


	//----- nvinfo : EIATTR_FRAME_SIZE
	.align		4
.L_3:
        /*0018*/ 	.byte	0x04, 0x11
        /*001a*/ 	.short	(.L_5 - .L_4)
	.align		4
.L_4:
        /*001c*/ 	.word	index@(_Z20process_image_kernelPhS_)
        /*0020*/ 	.word	0x00000000


	//----- nvinfo : EIATTR_MIN_STACK_SIZE
	.align		4
.L_5:
        /*0024*/ 	.byte	0x04, 0x12
        /*0026*/ 	.short	(.L_7 - .L_6)
	.align		4
.L_6:
        /*0028*/ 	.word	index@(_Z20process_image_kernelPhS_)
        /*002c*/ 	.word	0x00000000
.L_7:


//--------------------- .nv.compat                --------------------------
	.section	.nv.compat,"",@"SHT_CUDA_COMPAT_INFO"
	.align	4
        /*0000*/ 	.byte	0x02, 0x09, 0x00, 0x00, 0x02, 0x02, 0x01, 0x00, 0x02, 0x05, 0x05, 0x00, 0x03, 0x07, 0x01, 0x01
        /*0010*/ 	.byte	0x02, 0x03, 0x00, 0x00, 0x02, 0x06, 0x01, 0x00, 0x04, 0x0b, 0x08, 0x00, 0x01, 0x00, 0x00, 0x00
        /*0020*/ 	.byte	0x00, 0x00, 0x00, 0x00


//--------------------- .nv.info._Z20process_image_kernelPhS_ --------------------------
	.section	.nv.info._Z20process_image_kernelPhS_,"",@"SHT_CUDA_INFO"
	.sectionflags	@""
	.align	4


	//----- nvinfo : EIATTR_CUDA_API_VERSION
	.align		4
        /*0000*/ 	.byte	0x04, 0x37
        /*0002*/ 	.short	(.L_9 - .L_8)
.L_8:
        /*0004*/ 	.word	0x00000082


	//----- nvinfo : EIATTR_KPARAM_INFO
	.align		4
.L_9:
        /*0008*/ 	.byte	0x04, 0x17
        /*000a*/ 	.short	(.L_11 - .L_10)
.L_10:
        /*000c*/ 	.word	0x00000000
        /*0010*/ 	.short	0x0001
        /*0012*/ 	.short	0x0008
        /*0014*/ 	.byte	0x00, 0xf5, 0x21, 0x00


	//----- nvinfo : EIATTR_KPARAM_INFO
	.align		4
.L_11:
        /*0018*/ 	.byte	0x04, 0x17
        /*001a*/ 	.short	(.L_13 - .L_12)
.L_12:
        /*001c*/ 	.word	0x00000000
        /*0020*/ 	.short	0x0000
        /*0022*/ 	.short	0x0000
        /*0024*/ 	.byte	0x00, 0xf5, 0x21, 0x00


	//----- nvinfo : EIATTR_SPARSE_MMA_MASK
	.align		4
.L_13:
        /*0028*/ 	.byte	0x03, 0x50
        /*002a*/ 	.short	0x0000


	//----- nvinfo : EIATTR_MAXREG_COUNT
	.align		4
        /*002c*/ 	.byte	0x03, 0x1b
        /*002e*/ 	.short	0x00ff


	//----- nvinfo : EIATTR_NUM_BARRIERS
	.align		4
        /*0030*/ 	.byte	0x02, 0x4c
        /*0032*/ 	.byte	0x01
	.zero		1


	//----- nvinfo : EIATTR_MERCURY_ISA_VERSION
	.align		4
        /*0034*/ 	.byte	0x03, 0x5f
        /*0036*/ 	.short	0x0101


	//----- nvinfo : EIATTR_VRC_CTA_INIT_COUNT
	.align		4
        /*0038*/ 	.byte	0x02, 0x4a
	.zero		1
	.zero		1


	//----- nvinfo : EIATTR_EXIT_INSTR_OFFSETS
	.align		4
        /*003c*/ 	.byte	0x04, 0x1c
        /*003e*/ 	.short	(.L_15 - .L_14)


	//   ....[0]....
.L_14:
        /*0040*/ 	.word	0x00001000


	//----- nvinfo : EIATTR_CRS_STACK_SIZE
	.align		4
.L_15:
        /*0044*/ 	.byte	0x04, 0x1e
        /*0046*/ 	.short	(.L_17 - .L_16)
.L_16:
        /*0048*/ 	.word	0x00000000


	//----- nvinfo : EIATTR_CBANK_PARAM_SIZE
	.align		4
.L_17:
        /*004c*/ 	.byte	0x03, 0x19
        /*004e*/ 	.short	0x0010


	//----- nvinfo : EIATTR_PARAM_CBANK
	.align		4
        /*0050*/ 	.byte	0x04, 0x0a
        /*0052*/ 	.short	(.L_19 - .L_18)
	.align		4
.L_18:
        /*0054*/ 	.word	index@(.nv.constant0._Z20process_image_kernelPhS_)
        /*0058*/ 	.short	0x0380
        /*005a*/ 	.short	0x0010


	//----- nvinfo : EIATTR_SW_WAR
	.align		4
.L_19:
        /*005c*/ 	.byte	0x04, 0x36
        /*005e*/ 	.short	(.L_21 - .L_20)
.L_20:
        /*0060*/ 	.word	0x00000008
.L_21:


//--------------------- .nv.callgraph             --------------------------
	.section	.nv.callgraph,"",@"SHT_CUDA_CALLGRAPH"
	.align	4
	.sectionentsize	8
	.align		4
        /*0000*/ 	.word	0x00000000
	.align		4
        /*0004*/ 	.word	0xffffffff
	.align		4
        /*0008*/ 	.word	0x00000000
	.align		4
        /*000c*/ 	.word	0xfffffffe
	.align		4
        /*0010*/ 	.word	0x00000000
	.align		4
        /*0014*/ 	.word	0xfffffffd
	.align		4
        /*0018*/ 	.word	0x00000000
	.align		4
        /*001c*/ 	.word	0xfffffffc


//--------------------- .text._Z20process_image_kernelPhS_ --------------------------
	.section	.text._Z20process_image_kernelPhS_,"ax",@progbits
	.align	128
        .global         _Z20process_image_kernelPhS_
        .type           _Z20process_image_kernelPhS_,@function
        .size           _Z20process_image_kernelPhS_,(.L_x_14 - _Z20process_image_kernelPhS_)
        .other          _Z20process_image_kernelPhS_,@"STO_CUDA_ENTRY STV_DEFAULT"
_Z20process_image_kernelPhS_:
.text._Z20process_image_kernelPhS_:
[----:B------:R-:W-:Y:S01]  /*0000*/  LDC R1, c[0x0][0x37c] ;  /* 0x0000df00ff017b82 */ /* 0x000fe20000000800 */
[----:B------:R-:W0:Y:S07]  /*0010*/  S2R R0, SR_TID.X ;  /* 0x0000000000007919 */ /* 0x000e2e0000002100 */
[----:B------:R-:W1:Y:S01]  /*0020*/  S2UR UR8, SR_CgaCtaId ;  /* 0x00000000000879c3 */ /* 0x000e620000008800 */
[----:B------:R-:W-:Y:S01]  /*0030*/  UMOV UR5, 0x400 ;  /* 0x0000040000057882 */ /* 0x000fe20000000000 */
[----:B------:R-:W2:Y:S01]  /*0040*/  LDCU.64 UR12, c[0x0][0x380] ;  /* 0x00007000ff0c77ac */ /* 0x000ea20008000a00 */
[----:B------:R-:W-:-:S05]  /*0050*/  UIADD3 UR4, UPT, UPT, UR5, 0x4, URZ ;  /* 0x0000000405047890 */ /* 0x000fca000fffe0ff */
[----:B------:R-:W3:Y:S01]  /*0060*/  S2UR UR7, SR_CTAID.X ;  /* 0x00000000000779c3 */ /* 0x000ee20000002500 */
[----:B------:R-:W4:Y:S01]  /*0070*/  LDCU.64 UR10, c[0x0][0x358] ;  /* 0x00006b00ff0a77ac */ /* 0x000f220008000a00 */
[----:B-1----:R-:W-:-:S03]  /*0080*/  ULEA UR6, UR8, UR4, 0x18 ;  /* 0x0000000408067291 */ /* 0x002fc6000f8ec0ff */
[----:B------:R-:W-:-:S03]  /*0090*/  UMOV UR4, URZ ;  /* 0x000000ff00047c82 */ /* 0x000fc60008000000 */
[----:B0-----:R-:W-:Y:S01]  /*00a0*/  LEA R10, R0, UR6, 0x2 ;  /* 0x00000006000a7c11 */ /* 0x001fe2000f8e10ff */
[----:B---3--:R-:W-:-:S04]  /*00b0*/  USHF.L.U32 UR7, UR7, 0x10, URZ ;  /* 0x0000001007077899 */ /* 0x008fc800080006ff */
[----:B------:R0:W-:Y:S02]  /*00c0*/  STS [R10], RZ ;  /* 0x000000ff0a007388 */ /* 0x0001e40000000800 */
[----:B------:R-:W-:Y:S01]  /*00d0*/  LOP3.LUT R2, R0, UR7, RZ, 0xfc, !PT ;  /* 0x0000000700027c12 */ /* 0x000fe2000f8efcff */
[----:B------:R-:W-:Y:S03]  /*00e0*/  BAR.SYNC.DEFER_BLOCKING 0x0 ;  /* 0x0000000000007b1d */ /* 0x000fe60000010000 */
[----:B--2---:R-:W-:-:S04]  /*00f0*/  IADD3 R2, P0, PT, R2, UR12, RZ ;  /* 0x0000000c02027c10 */ /* 0x004fc8000ff1e0ff */
[----:B------:R-:W-:-:S04]  /*0100*/  IADD3 R4, P1, PT, R2, 0x800, RZ ;  /* 0x0000080002047810 */ /* 0x000fc80007f3e0ff */
[----:B------:R-:W-:Y:S01]  /*0110*/  IADD3.X R5, PT, PT, RZ, UR13, RZ, P1, P0 ;  /* 0x0000000dff057c10 */ /* 0x000fe20008fe04ff */
[----:B------:R-:W-:-:S04]  /*0120*/  IMAD.MOV.U32 R2, RZ, RZ, R4 ;  /* 0x000000ffff027224 */ /* 0x000fc800078e0004 */
[----:B0---4-:R-:W-:-:S07]  /*0130*/  IMAD.MOV.U32 R3, RZ, RZ, R5 ;  /* 0x000000ffff037224 */ /* 0x011fce00078e0005 */
.L_x_0:
[----:B0-----:R-:W2:Y:S04]  /*0140*/  LDG.E.U8 R15, desc[UR10][R2.64+-0x800] ;  /* 0xfff8000a020f7981 */ /* 0x001ea8000c1e1100 */
[----:B------:R-:W3:Y:S04]  /*0150*/  LDG.E.U8 R16, desc[UR10][R2.64+-0x700] ;  /* 0xfff9000a02107981 */ /* 0x000ee8000c1e1100 */
[----:B------:R-:W4:Y:S04]  /*0160*/  LDG.E.U8 R17, desc[UR10][R2.64+-0x600] ;  /* 0xfffa000a02117981 */ /* 0x000f28000c1e1100 */
[----:B------:R-:W5:Y:S04]  /*0170*/  LDG.E.U8 R18, desc[UR10][R2.64+-0x500] ;  /* 0xfffb000a02127981 */ /* 0x000f68000c1e1100 */
        /* <DEDUP_REMOVED lines=11> */
[----:B------:R0:W5:Y:S01]  /*0230*/  LDG.E.U8 R7, desc[UR10][R2.64+0x700] ;  /* 0x0007000a02077981 */ /* 0x000162000c1e1100 */
[----:B------:R-:W-:-:S04]  /*0240*/  UIADD3 UR4, UPT, UPT, UR4, 0x10, URZ ;  /* 0x0000001004047890 */ /* 0x000fc8000fffe0ff */
[----:B------:R-:W-:Y:S01]  /*0250*/  UISETP.NE.AND UP0, UPT, UR4, 0x100, UPT ;  /* 0x000001000400788c */ /* 0x000fe2000bf05270 */
[----:B0-----:R-:W-:-:S05]  /*0260*/  IADD3 R2, P0, PT, R2, 0x1000, RZ ;  /* 0x0000100002027810 */ /* 0x001fca0007f1e0ff */
[----:B------:R-:W-:Y:S01]  /*0270*/  IMAD.X R3, RZ, RZ, R3, P0 ;  /* 0x000000ffff037224 */ /* 0x000fe200000e0603 */
[----:B--2---:R-:W-:Y:S02]  /*0280*/  LEA R15, R15, UR6, 0x2 ;  /* 0x000000060f0f7c11 */ /* 0x004fe4000f8e10ff */
[----:B---3--:R-:W-:-:S03]  /*0290*/  LEA R16, R16, UR6, 0x2 ;  /* 0x0000000610107c11 */ /* 0x008fc6000f8e10ff */
[----:B------:R0:W-:Y:S01]  /*02a0*/  ATOMS.POPC.INC.32 RZ, [R15+URZ] ;  /* 0x000000000fff7f8c */ /* 0x0001e2000d8000ff */
[----:B----4-:R-:W-:-:S03]  /*02b0*/  LEA R17, R17, UR6, 0x2 ;  /* 0x0000000611117c11 */ /* 0x010fc6000f8e10ff */
[----:B------:R0:W-:Y:S01]  /*02c0*/  ATOMS.POPC.INC.32 RZ, [R16+URZ] ;  /* 0x0000000010ff7f8c */ /* 0x0001e2000d8000ff */
[----:B-----5:R-:W-:-:S03]  /*02d0*/  LEA R18, R18, UR6, 0x2 ;  /* 0x0000000612127c11 */ /* 0x020fc6000f8e10ff */
[----:B------:R0:W-:Y:S01]  /*02e0*/  ATOMS.POPC.INC.32 RZ, [R17+URZ] ;  /* 0x0000000011ff7f8c */ /* 0x0001e2000d8000ff */
[----:B------:R-:W-:-:S03]  /*02f0*/  LEA R19, R19, UR6, 0x2 ;  /* 0x0000000613137c11 */ /* 0x000fc6000f8e10ff */
        /* <DEDUP_REMOVED lines=22> */
[----:B------:R0:W-:Y:S04]  /*0460*/  ATOMS.POPC.INC.32 RZ, [R8+URZ] ;  /* 0x0000000008ff7f8c */ /* 0x0001e8000d8000ff */
[----:B------:R0:W-:Y:S01]  /*0470*/  ATOMS.POPC.INC.32 RZ, [R7+URZ] ;  /* 0x0000000007ff7f8c */ /* 0x0001e2000d8000ff */
[----:B------:R-:W-:Y:S05]  /*0480*/  BRA.U UP0, `(.L_x_0) ;  /* 0xfffffffd002c7547 */ /* 0x000fea000b83ffff */
[----:B------:R-:W-:Y:S01]  /*0490*/  BAR.SYNC.DEFER_BLOCKING 0x0 ;  /* 0x0000000000007b1d */ /* 0x000fe20000010000 */
[C---:B------:R-:W-:Y:S01]  /*04a0*/  ISETP.NE.AND P0, PT, R0.reuse, RZ, PT ;  /* 0x000000ff0000720c */ /* 0x040fe20003f05270 */
[----:B------:R-:W-:Y:S01]  /*04b0*/  IMAD.MOV.U32 R2, RZ, RZ, RZ ;  /* 0x000000ffff027224 */ /* 0x000fe200078e00ff */
[----:B------:R-:W-:-:S03]  /*04c0*/  ISETP.GE.U32.AND P1, PT, R0, 0x2, PT ;  /* 0x000000020000780c */ /* 0x000fc60003f26070 */
[----:B------:R-:W-:Y:S08]  /*04d0*/  BSSY.RECONVERGENT B0, `(.L_x_1) ;  /* 0x000004b000007945 */ /* 0x000ff00003800200 */
[----:B------:R-:W-:Y:S01]  /*04e0*/  @P0 LDS R2, [R10+-0x4] ;  /* 0xfffffc000a020984 */ /* 0x000fe20000000800 */
[----:B------:R-:W-:Y:S06]  /*04f0*/  BAR.SYNC.DEFER_BLOCKING 0x0 ;  /* 0x0000000000007b1d */ /* 0x000fec0000010000 */
[----:B------:R-:W1:Y:S02]  /*0500*/  LDS R3, [R10] ;  /* 0x000000000a037984 */ /* 0x000e640000000800 */
[----:B-1----:R-:W-:-:S02]  /*0510*/  IMAD.IADD R3, R3, 0x1, R2 ;  /* 0x0000000103037824 */ /* 0x002fc400078e0202 */
[----:B------:R-:W-:-:S03]  /*0520*/  IMAD.MOV.U32 R2, RZ, RZ, RZ ;  /* 0x000000ffff027224 */ /* 0x000fc600078e00ff */
[----:B------:R-:W-:Y:S01]  /*0530*/  STS [R10], R3 ;  /* 0x000000030a007388 */ /* 0x000fe20000000800 */
[----:B------:R-:W-:Y:S06]  /*0540*/  BAR.SYNC.DEFER_BLOCKING 0x0 ;  /* 0x0000000000007b1d */ /* 0x000fec0000010000 */
[----:B------:R-:W-:Y:S02]  /*0550*/  @P1 LDS R2, [R10+-0x8] ;  /* 0xfffff8000a021984 */ /* 0x000fe40000000800 */
[----:B------:R-:W-:Y:S01]  /*0560*/  BAR.SYNC.DEFER_BLOCKING 0x0 ;  /* 0x0000000000007b1d */ /* 0x000fe20000010000 */
[----:B------:R-:W-:-:S05]  /*0570*/  ISETP.GE.U32.AND P1, PT, R0, 0x4, PT ;  /* 0x000000040000780c */ /* 0x000fca0003f26070 */
[----:B0-----:R-:W0:Y:S02]  /*0580*/  LDS R7, [R10] ;  /* 0x000000000a077984 */ /* 0x001e240000000800 */
[----:B0-----:R-:W-:Y:S02]  /*0590*/  IMAD.IADD R7, R7, 0x1, R2 ;  /* 0x0000000107077824 */ /* 0x001fe400078e0202 */
[----:B------:R-:W-:-:S03]  /*05a0*/  IMAD.MOV.U32 R2, RZ, RZ, RZ ;  /* 0x000000ffff027224 */ /* 0x000fc600078e00ff */
[----:B------:R-:W-:Y:S01]  /*05b0*/  STS [R10], R7 ;  /* 0x000000070a007388 */ /* 0x000fe20000000800 */
[----:B------:R-:W-:Y:S06]  /*05c0*/  BAR.SYNC.DEFER_BLOCKING 0x0 ;  /* 0x0000000000007b1d */ /* 0x000fec0000010000 */
[----:B------:R-:W-:Y:S02]  /*05d0*/  @P1 LDS R2, [R10+-0x10] ;  /* 0xfffff0000a021984 */ /* 0x000fe40000000800 */
[----:B------:R-:W-:Y:S01]  /*05e0*/  BAR.SYNC.DEFER_BLOCKING 0x0 ;  /* 0x0000000000007b1d */ /* 0x000fe20000010000 */
[----:B------:R-:W-:-:S05]  /*05f0*/  ISETP.GE.U32.AND P1, PT, R0, 0x8, PT ;  /* 0x000000080000780c */ /* 0x000fca0003f26070 */
[----:B------:R-:W0:Y:S02]  /*0600*/  LDS R3, [R10] ;  /* 0x000000000a037984 */ /* 0x000e240000000800 */
        /* <DEDUP_REMOVED lines=37> */
[----:B------:R-:W-:Y:S06]  /*0860*/  BAR.SYNC.DEFER_BLOCKING 0x0 ;  /* 0x0000000000007b1d */ /* 0x000fec0000010000 */
[----:B------:R-:W0:Y:S02]  /*0870*/  LDS R7, [R10] ;  /* 0x000000000a077984 */ /* 0x000e240000000800 */
[----:B0-----:R-:W-:-:S05]  /*0880*/  IMAD.IADD R7, R7, 0x1, R2 ;  /* 0x0000000107077824 */ /* 0x001fca00078e0202 */
[----:B------:R-:W-:Y:S01]  /*0890*/  STS [R10], R7 ;  /* 0x000000070a007388 */ /* 0x000fe20000000800 */
[----:B------:R-:W-:Y:S08]  /*08a0*/  BAR.SYNC.DEFER_BLOCKING 0x0 ;  /* 0x0000000000007b1d */ /* 0x000ff00000010000 */
[----:B------:R-:W-:Y:S06]  /*08b0*/  BAR.SYNC.DEFER_BLOCKING 0x0 ;  /* 0x0000000000007b1d */ /* 0x000fec0000010000 */
[----:B------:R-:W0:Y:S02]  /*08c0*/  LDS R2, [R10] ;  /* 0x000000000a027984 */ /* 0x000e240000000800 */
[----:B0-----:R-:W-:-:S13]  /*08d0*/  ISETP.GE.AND P1, PT, R2, 0x1, PT ;  /* 0x000000010200780c */ /* 0x001fda0003f26270 */
[----:B------:R-:W-:Y:S05]  /*08e0*/  @!P1 BRA `(.L_x_2) ;  /* 0x0000000000249947 */ /* 0x000fea0003800000 */
[----:B------:R-:W-:Y:S04]  /*08f0*/  BSSY.RELIABLE B1, `(.L_x_3) ;  /* 0x0000006000017945 */ /* 0x000fe80003800100 */
[----:B------:R-:W-:Y:S05]  /*0900*/  @!P0 BRA `(.L_x_4) ;  /* 0x0000000000108947 */ /* 0x000fea0003800000 */
[----:B------:R-:W0:Y:S02]  /*0910*/  LDS R3, [R10+-0x4] ;  /* 0xfffffc000a037984 */ /* 0x000e240000000800 */
[----:B0-----:R-:W-:-:S13]  /*0920*/  ISETP.NE.AND P0, PT, R3, RZ, PT ;  /* 0x000000ff0300720c */ /* 0x001fda0003f05270 */
[----:B------:R-:W-:Y:S05]  /*0930*/  @P0 BREAK.RELIABLE B1 ;  /* 0x0000000000010942 */ /* 0x000fea0003800100 */
[----:B------:R-:W-:Y:S05]  /*0940*/  @P0 BRA `(.L_x_2) ;  /* 0x00000000000c0947 */ /* 0x000fea0003800000 */
.L_x_4:
[----:B------:R-:W-:Y:S05]  /*0950*/  BSYNC.RELIABLE B1 ;  /* 0x0000000000017941 */ /* 0x000fea0003800100 */
.L_x_3:
[----:B------:R-:W-:-:S09]  /*0960*/  ULEA UR4, UR8, UR5, 0x18 ;  /* 0x0000000508047291 */ /* 0x000fd2000f8ec0ff */
[----:B------:R0:W-:Y:S03]  /*0970*/  STS [UR4], R2 ;  /* 0x00000002ff007988 */ /* 0x0001e60008000804 */
.L_x_2:
[----:B------:R-:W-:Y:S05]  /*0980*/  BSYNC.RECONVERGENT B0 ;  /* 0x0000000000007941 */ /* 0x000fea0003800200 */
.L_x_1:
[----:B------:R-:W-:Y:S05]  /*0990*/  WARPSYNC.ALL ;  /* 0x0000000000007948 */ /* 0x000fea0003800000 */
[----:B------:R-:W-:Y:S01]  /*09a0*/  BAR.SYNC.DEFER_BLOCKING 0x0 ;  /* 0x0000000000007b1d */ /* 0x000fe20000010000 */
[----:B------:R-:W-:Y:S01]  /*09b0*/  ULEA UR5, UR8, UR5, 0x18 ;  /* 0x0000000508057291 */ /* 0x000fe2000f8ec0ff */
[----:B0-----:R-:W-:-:S04]  /*09c0*/  IMAD.MOV.U32 R2, RZ, RZ, 0x1 ;  /* 0x00000001ff027424 */ /* 0x001fc800078e00ff */
[----:B------:R-:W-:Y:S04]  /*09d0*/  BSSY.RECONVERGENT B0, `(.L_x_5) ;  /* 0x0000016000007945 */ /* 0x000fe80003800200 */
[----:B------:R-:W0:Y:S04]  /*09e0*/  LDS R11, [UR5] ;  /* 0x00000005ff0b7984 */ /* 0x000e280008000800 */
[----:B------:R-:W1:Y:S01]  /*09f0*/  LDS R10, [R10] ;  /* 0x000000000a0a7984 */ /* 0x000e620000000800 */
[----:B0-----:R-:W-:-:S06]  /*0a00*/  IADD3 R6, PT, PT, -R11, 0x10000, RZ ;  /* 0x000100000b067810 */ /* 0x001fcc0007ffe1ff */
[----:B------:R-:W0:Y:S08]  /*0a10*/  I2F.F64 R6, R6 ;  /* 0x0000000600067312 */ /* 0x000e300000201c00 */
[----:B0-----:R-:W0:Y:S02]  /*0a20*/  MUFU.RCP64H R3, R7 ;  /* 0x0000000700037308 */ /* 0x001e240000001800 */
[----:B0-----:R-:W-:-:S08]  /*0a30*/  DFMA R8, -R6, R2, 1 ;  /* 0x3ff000000608742b */ /* 0x001fd00000000102 */
[----:B------:R-:W-:-:S08]  /*0a40*/  DFMA R8, R8, R8, R8 ;  /* 0x000000080808722b */ /* 0x000fd00000000008 */
[----:B------:R-:W-:Y:S01]  /*0a50*/  DFMA R2, R2, R8, R2 ;  /* 0x000000080202722b */ /* 0x000fe20000000002 */
[----:B-1----:R-:W-:-:S07]  /*0a60*/  IMAD.IADD R8, R10, 0x1, -R11 ;  /* 0x000000010a087824 */ /* 0x002fce00078e0a0b */
[----:B------:R-:W-:Y:S01]  /*0a70*/  DFMA R12, -R6, R2, 1 ;  /* 0x3ff00000060c742b */ /* 0x000fe20000000102 */
[----:B------:R-:W0:Y:S07]  /*0a80*/  I2F.F64 R8, R8 ;  /* 0x0000000800087312 */ /* 0x000e2e0000201c00 */
[----:B------:R-:W-:-:S08]  /*0a90*/  DFMA R2, R2, R12, R2 ;  /* 0x0000000c0202722b */ /* 0x000fd00000000002 */
[----:B0-----:R-:W-:Y:S01]  /*0aa0*/  DMUL R12, R8, R2 ;  /* 0x00000002080c7228 */ /* 0x001fe20000000000 */
[----:B------:R-:W-:-:S07]  /*0ab0*/  FSETP.GEU.AND P1, PT, |R9|, 6.5827683646048100446e-37, PT ;  /* 0x036000000900780b */ /* 0x000fce0003f2e200 */
[----:B------:R-:W-:-:S08]  /*0ac0*/  DFMA R10, -R6, R12, R8 ;  /* 0x0000000c060a722b */ /* 0x000fd00000000108 */
[----:B------:R-:W-:-:S10]  /*0ad0*/  DFMA R2, R2, R10, R12 ;  /* 0x0000000a0202722b */ /* 0x000fd4000000000c */
[----:B------:R-:W-:-:S05]  /*0ae0*/  FFMA R10, RZ, R7, R3 ;  /* 0x00000007ff0a7223 */ /* 0x000fca0000000003 */
[----:B------:R-:W-:-:S13]  /*0af0*/  FSETP.GT.AND P0, PT, |R10|, 1.469367938527859385e-39, PT ;  /* 0x001000000a00780b */ /* 0x000fda0003f04200 */
[----:B------:R-:W-:Y:S05]  /*0b00*/  @P0 BRA P1, `(.L_x_6) ;  /* 0x0000000000080947 */ /* 0x000fea0000800000 */
[----:B------:R-:W-:-:S07]  /*0b10*/  MOV R12, 0xb30 ;  /* 0x00000b30000c7802 */ /* 0x000fce0000000f00 */
[----:B------:R-:W-:Y:S05]  /*0b20*/  CALL.REL.NOINC `($__internal_0_$__cuda_sm20_div_rn_f64_full) ;  /* 0x0000000400387944 */ /* 0x000fea0003c00000 */
.L_x_6:
[----:B------:R-:W-:Y:S05]  /*0b30*/  BSYNC.RECONVERGENT B0 ;  /* 0x0000000000007941 */ /* 0x000fea0003800200 */
.L_x_5:
[----:B------:R-:W0:Y:S01]  /*0b40*/  S2UR UR5, SR_CgaCtaId ;  /* 0x00000000000579c3 */ /* 0x000e220000008800 */
[----:B------:R-:W-:Y:S01]  /*0b50*/  DMUL R2, R2, 255 ;  /* 0x406fe00002027828 */ /* 0x000fe20000000000 */
[----:B------:R-:W-:Y:S01]  /*0b60*/  UMOV UR4, 0x400 ;  /* 0x0000040000047882 */ /* 0x000fe20000000000 */
[----:B------:R-:W1:Y:S01]  /*0b70*/  LDCU.64 UR8, c[0x0][0x388] ;  /* 0x00007100ff0877ac */ /* 0x000e620008000a00 */
[----:B------:R-:W-:Y:S01]  /*0b80*/  VIADD R8, R0, UR7 ;  /* 0x0000000700087c36 */ /* 0x000fe20008000000 */
[----:B------:R-:W-:-:S06]  /*0b90*/  UIADD3 UR4, UPT, UPT, UR4, 0x404, URZ ;  /* 0x0000040404047890 */ /* 0x000fcc000fffe0ff */
[----:B------:R-:W2:Y:S01]  /*0ba0*/  F2I.U32.F64.TRUNC R3, R2 ;  /* 0x0000000200037311 */ /* 0x000ea2000030d000 */
[----:B-1----:R-:W-:Y:S01]  /*0bb0*/  IADD3 R14, P0, PT, R8, UR8, RZ ;  /* 0x00000008080e7c10 */ /* 0x002fe2000ff1e0ff */
[----:B0-----:R-:W-:-:S03]  /*0bc0*/  ULEA UR5, UR5, UR4, 0x18 ;  /* 0x0000000405057291 */ /* 0x001fc6000f8ec0ff */
[----:B------:R-:W-:Y:S01]  /*0bd0*/  IADD3 R14, P1, PT, R14, 0x800, RZ ;  /* 0x000008000e0e7810 */ /* 0x000fe20007f3e0ff */
[----:B------:R-:W-:-:S03]  /*0be0*/  UMOV UR4, URZ ;  /* 0x000000ff00047c82 */ /* 0x000fc60008000000 */
[----:B------:R-:W-:Y:S02]  /*0bf0*/  IADD3.X R15, PT, PT, RZ, UR9, RZ, P1, P0 ;  /* 0x00000009ff0f7c10 */ /* 0x000fe40008fe04ff */
[----:B--2---:R0:W-:Y:S01]  /*0c00*/  STS.U8 [R0+UR5], R3 ;  /* 0x0000000300007988 */ /* 0x0041e20008000005 */
[----:B------:R-:W-:Y:S06]  /*0c10*/  BAR.SYNC.DEFER_BLOCKING 0x0 ;  /* 0x0000000000007b1d */ /* 0x000fec0000010000 */
.L_x_7:
[----:B------:R-:W-:Y:S02]  /*0c20*/  IMAD.MOV.U32 R2, RZ, RZ, R4 ;  /* 0x000000ffff027224 */ /* 0x000fe400078e0004 */
[----:B0-----:R-:W-:-:S05]  /*0c30*/  IMAD.MOV.U32 R3, RZ, RZ, R5 ;  /* 0x000000ffff037224 */ /* 0x001fca00078e0005 */
[----:B------:R-:W2:Y:S01]  /*0c40*/  LDG.E.U8 R0, desc[UR10][R2.64+-0x800] ;  /* 0xfff8000a02007981 */ /* 0x000ea2000c1e1100 */
[----:B------:R-:W-:-:S05]  /*0c50*/  IADD3 R4, P0, PT, R8, UR8, RZ ;  /* 0x0000000808047c10 */ /* 0x000fca000ff1e0ff */
[----:B------:R-:W-:Y:S01]  /*0c60*/  IMAD.X R5, RZ, RZ, UR9, P0 ;  /* 0x00000009ff057e24 */ /* 0x000fe200080e06ff */
[----:B-12---:R-:W0:Y:S04]  /*0c70*/  LDS.U8 R7, [R0+UR5] ;  /* 0x0000000500077984 */ /* 0x006e280008000000 */
[----:B0-----:R0:W-:Y:S04]  /*0c80*/  STG.E.U8 desc[UR10][R4.64], R7 ;  /* 0x0000000704007986 */ /* 0x0011e8000c10110a */
[----:B------:R-:W2:Y:S01]  /*0c90*/  LDG.E.U8 R6, desc[UR10][R2.64+-0x700] ;  /* 0xfff9000a02067981 */ /* 0x000ea2000c1e1100 */
[----:B0-----:R-:W-:-:S03]  /*0ca0*/  IMAD.MOV.U32 R7, RZ, RZ, R15 ;  /* 0x000000ffff077224 */ /* 0x001fc600078e000f */
[----:B--2---:R0:W1:Y:S02]  /*0cb0*/  LDS.U8 R9, [R6+UR5] ;  /* 0x0000000506097984 */ /* 0x0040640008000000 */
[----:B0-----:R-:W-:-:S05]  /*0cc0*/  IMAD.MOV.U32 R6, RZ, RZ, R14 ;  /* 0x000000ffff067224 */ /* 0x001fca00078e000e */
[----:B-1----:R-:W-:Y:S04]  /*0cd0*/  STG.E.U8 desc[UR10][R6.64+-0x700], R9 ;  /* 0xfff9000906007986 */ /* 0x002fe8000c10110a */
[----:B------:R-:W2:Y:S04]  /*0ce0*/  LDG.E.U8 R10, desc[UR10][R2.64+-0x600] ;  /* 0xfffa000a020a7981 */ /* 0x000ea8000c1e1100 */
[----:B--2---:R-:W0:Y:S04]  /*0cf0*/  LDS.U8 R11, [R10+UR5] ;  /* 0x000000050a0b7984 */ /* 0x004e280008000000 */
[----:B0-----:R-:W-:Y:S04]  /*0d00*/  STG.E.U8 desc[UR10][R6.64+-0x600], R11 ;  /* 0xfffa000b06007986 */ /* 0x001fe8000c10110a */
        /* <DEDUP_REMOVED lines=36> */
[----:B------:R-:W2:Y:S01]  /*0f50*/  LDG.E.U8 R0, desc[UR10][R2.64+0x700] ;  /* 0x0007000a02007981 */ /* 0x000ea2000c1e1100 */
[----:B------:R-:W-:Y:S01]  /*0f60*/  UIADD3 UR4, UPT, UPT, UR4, 0x10, URZ ;  /* 0x0000001004047890 */ /* 0x000fe2000fffe0ff */
[----:B------:R-:W-:Y:S01]  /*0f70*/  IADD3 R4, P0, PT, R2, 0x1000, RZ ;  /* 0x0000100002047810 */ /* 0x000fe20007f1e0ff */
[----:B------:R-:W-:Y:S01]  /*0f80*/  VIADD R8, R8, 0x1000 ;  /* 0x0000100008087836 */ /* 0x000fe20000000000 */
[----:B------:R-:W-:Y:S01]  /*0f90*/  IADD3 R14, P1, PT, R6, 0x1000, RZ ;  /* 0x00001000060e7810 */ /* 0x000fe20007f3e0ff */
[----:B------:R-:W-:-:S02]  /*0fa0*/  UISETP.NE.AND UP0, UPT, UR4, 0x100, UPT ;  /* 0x000001000400788c */ /* 0x000fc4000bf05270 */
[----:B------:R-:W-:Y:S02]  /*0fb0*/  IMAD.X R5, RZ, RZ, R3, P0 ;  /* 0x000000ffff057224 */ /* 0x000fe400000e0603 */
[----:B------:R-:W-:Y:S01]  /*0fc0*/  IMAD.X R15, RZ, RZ, R7, P1 ;  /* 0x000000ffff0f7224 */ /* 0x000fe200008e0607 */
[----:B--2---:R-:W0:Y:S04]  /*0fd0*/  LDS.U8 R13, [R0+UR5] ;  /* 0x00000005000d7984 */ /* 0x004e280008000000 */
[----:B0-----:R1:W-:Y:S01]  /*0fe0*/  STG.E.U8 desc[UR10][R6.64+0x700], R13 ;  /* 0x0007000d06007986 */ /* 0x0013e2000c10110a */
[----:B------:R-:W-:Y:S05]  /*0ff0*/  BRA.U UP0, `(.L_x_7) ;  /* 0xfffffffd00087547 */ /* 0x000fea000b83ffff */
[----:B------:R-:W-:Y:S05]  /*1000*/  EXIT ;  /* 0x000000000000794d */ /* 0x000fea0003800000 */
        .weak           $__internal_0_$__cuda_sm20_div_rn_f64_full
        .type           $__internal_0_$__cuda_sm20_div_rn_f64_full,@function
        .size           $__internal_0_$__cuda_sm20_div_rn_f64_full,(.L_x_14 - $__internal_0_$__cuda_sm20_div_rn_f64_full)
$__internal_0_$__cuda_sm20_div_rn_f64_full:
[C---:B------:R-:W-:Y:S01]  /*1010*/  FSETP.GEU.AND P0, PT, |R7|.reuse, 1.469367938527859385e-39, PT ;  /* 0x001000000700780b */ /* 0x040fe20003f0e200 */
[----:B------:R-:W-:Y:S01]  /*1020*/  IMAD.MOV.U32 R10, RZ, RZ, 0x1 ;  /* 0x00000001ff0a7424 */ /* 0x000fe200078e00ff */
[----:B------:R-:W-:Y:S01]  /*1030*/  LOP3.LUT R2, R7, 0x800fffff, RZ, 0xc0, !PT ;  /* 0x800fffff07027812 */ /* 0x000fe200078ec0ff */
[----:B------:R-:W-:Y:S01]  /*1040*/  BSSY.RECONVERGENT B1, `(.L_x_8) ;  /* 0x0000055000017945 */ /* 0x000fe20003800200 */
[C---:B------:R-:W-:Y:S02]  /*1050*/  FSETP.GEU.AND P2, PT, |R9|.reuse, 1.469367938527859385e-39, PT ;  /* 0x001000000900780b */ /* 0x040fe40003f4e200 */
[----:B------:R-:W-:Y:S01]  /*1060*/  LOP3.LUT R3, R2, 0x3ff00000, RZ, 0xfc, !PT ;  /* 0x3ff0000002037812 */ /* 0x000fe200078efcff */
[----:B------:R-:W-:Y:S01]  /*1070*/  IMAD.MOV.U32 R2, RZ, RZ, R6 ;  /* 0x000000ffff027224 */ /* 0x000fe200078e0006 */
[----:B------:R-:W-:Y:S02]  /*1080*/  LOP3.LUT R13, R9, 0x7ff00000, RZ, 0xc0, !PT ;  /* 0x7ff00000090d7812 */ /* 0x000fe400078ec0ff */
[----:B------:R-:W-:-:S03]  /*1090*/  LOP3.LUT R20, R7, 0x7ff00000, RZ, 0xc0, !PT ;  /* 0x7ff0000007147812 */ /* 0x000fc600078ec0ff */
[----:B------:R-:W-:Y:S01]  /*10a0*/  @!P0 DMUL R2, R6, 8.98846567431157953865e+307 ;  /* 0x7fe0000006028828 */ /* 0x000fe20000000000 */
[----:B------:R-:W-:-:S03]  /*10b0*/  ISETP.GE.U32.AND P1, PT, R13, R20, PT ;  /* 0x000000140d00720c */ /* 0x000fc60003f26070 */
[----:B------:R-:W-:Y:S01]  /*10c0*/  @!P2 LOP3.LUT R18, R7, 0x7ff00000, RZ, 0xc0, !PT ;  /* 0x7ff000000712a812 */ /* 0x000fe200078ec0ff */
[----:B------:R-:W-:Y:S01]  /*10d0*/  @!P2 IMAD.MOV.U32 R22, RZ, RZ, RZ ;  /* 0x000000ffff16a224 */ /* 0x000fe200078e00ff */
[----:B------:R-:W0:Y:S02]  /*10e0*/  MUFU.RCP64H R11, R3 ;  /* 0x00000003000b7308 */ /* 0x000e240000001800 */
[----:B------:R-:W-:Y:S01]  /*10f0*/  @!P2 ISETP.GE.U32.AND P3, PT, R13, R18, PT ;  /* 0x000000120d00a20c */ /* 0x000fe20003f66070 */
[----:B0-----:R-:W-:-:S08]  /*1100*/  DFMA R14, R10, -R2, 1 ;  /* 0x3ff000000a0e742b */ /* 0x001fd00000000802 */
[----:B------:R-:W-:Y:S01]  /*1110*/  DFMA R16, R14, R14, R14 ;  /* 0x0000000e0e10722b */ /* 0x000fe2000000000e */
[----:B------:R-:W-:-:S05]  /*1120*/  IMAD.MOV.U32 R14, RZ, RZ, 0x1ca00000 ;  /* 0x1ca00000ff0e7424 */ /* 0x000fca00078e00ff */
[C---:B------:R-:W-:Y:S02]  /*1130*/  @!P2 SEL R15, R14.reuse, 0x63400000, !P3 ;  /* 0x634000000e0fa807 */ /* 0x040fe40005800000 */
[----:B------:R-:W-:Y:S01]  /*1140*/  DFMA R16, R10, R16, R10 ;  /* 0x000000100a10722b */ /* 0x000fe2000000000a */
[----:B------:R-:W-:Y:S01]  /*1150*/  SEL R11, R14, 0x63400000, !P1 ;  /* 0x634000000e0b7807 */ /* 0x000fe20004800000 */
[----:B------:R-:W-:Y:S01]  /*1160*/  IMAD.MOV.U32 R10, RZ, RZ, R8 ;  /* 0x000000ffff0a7224 */ /* 0x000fe200078e0008 */
[--C-:B------:R-:W-:Y:S02]  /*1170*/  @!P2 LOP3.LUT R15, R15, 0x80000000, R9.reuse, 0xf8, !PT ;  /* 0x800000000f0fa812 */ /* 0x100fe400078ef809 */
[----:B------:R-:W-:Y:S02]  /*1180*/  LOP3.LUT R11, R11, 0x800fffff, R9, 0xf8, !PT ;  /* 0x800fffff0b0b7812 */ /* 0x000fe400078ef809 */
[----:B------:R-:W-:Y:S01]  /*1190*/  @!P2 LOP3.LUT R23, R15, 0x100000, RZ, 0xfc, !PT ;  /* 0x001000000f17a812 */ /* 0x000fe200078efcff */
[----:B------:R-:W-:-:S05]  /*11a0*/  DFMA R18, R16, -R2, 1 ;  /* 0x3ff000001012742b */ /* 0x000fca0000000802 */
[----:B------:R-:W-:Y:S01]  /*11b0*/  @!P2 DFMA R10, R10, 2, -R22 ;  /* 0x400000000a0aa82b */ /* 0x000fe20000000816 */
[----:B------:R-:W-:Y:S02]  /*11c0*/  IMAD.MOV.U32 R23, RZ, RZ, R13 ;  /* 0x000000ffff177224 */ /* 0x000fe400078e000d */
[----:B------:R-:W-:Y:S01]  /*11d0*/  DFMA R16, R16, R18, R16 ;  /* 0x000000121010722b */ /* 0x000fe20000000010 */
[----:B------:R-:W-:Y:S01]  /*11e0*/  IMAD.MOV.U32 R22, RZ, RZ, R20 ;  /* 0x000000ffff167224 */ /* 0x000fe200078e0014 */
[----:B------:R-:W-:-:S05]  /*11f0*/  @!P0 LOP3.LUT R22, R3, 0x7ff00000, RZ, 0xc0, !PT ;  /* 0x7ff0000003168812 */ /* 0x000fca00078ec0ff */
[----:B------:R-:W-:Y:S01]  /*1200*/  @!P2 LOP3.LUT R23, R11, 0x7ff00000, RZ, 0xc0, !PT ;  /* 0x7ff000000b17a812 */ /* 0x000fe200078ec0ff */
[----:B------:R-:W-:Y:S01]  /*1210*/  VIADD R24, R22, 0xffffffff ;  /* 0xffffffff16187836 */ /* 0x000fe20000000000 */
[----:B------:R-:W-:-:S03]  /*1220*/  DMUL R18, R16, R10 ;  /* 0x0000000a10127228 */ /* 0x000fc60000000000 */
[----:B------:R-:W-:-:S05]  /*1230*/  VIADD R15, R23, 0xffffffff ;  /* 0xffffffff170f7836 */ /* 0x000fca0000000000 */
[----:B------:R-:W-:Y:S01]  /*1240*/  ISETP.GT.U32.AND P0, PT, R15, 0x7feffffe, PT ;  /* 0x7feffffe0f00780c */ /* 0x000fe20003f04070 */
[----:B------:R-:W-:-:S03]  /*1250*/  DFMA R20, R18, -R2, R10 ;  /* 0x800000021214722b */ /* 0x000fc6000000000a */
[----:B------:R-:W-:-:S05]  /*1260*/  ISETP.GT.U32.OR P0, PT, R24, 0x7feffffe, P0 ;  /* 0x7feffffe1800780c */ /* 0x000fca0000704470 */
[----:B------:R-:W-:-:S08]  /*1270*/  DFMA R16, R16, R20, R18 ;  /* 0x000000141010722b */ /* 0x000fd00000000012 */
[----:B------:R-:W-:Y:S05]  /*1280*/  @P0 BRA `(.L_x_9) ;  /* 0x00000000006c0947 */ /* 0x000fea0003800000 */
[----:B------:R-:W-:-:S04]  /*1290*/  LOP3.LUT R18, R7, 0x7ff00000, RZ, 0xc0, !PT ;  /* 0x7ff0000007127812 */ /* 0x000fc800078ec0ff */
[CC--:B------:R-:W-:Y:S02]  /*12a0*/  VIADDMNMX R8, R13.reuse, -R18.reuse, 0xb9600000, !PT ;  /* 0xb96000000d087446 */ /* 0x0c0fe40007800912 */
[----:B------:R-:W-:Y:S02]  /*12b0*/  ISETP.GE.U32.AND P0, PT, R13, R18, PT ;  /* 0x000000120d00720c */ /* 0x000fe40003f06070 */
[----:B------:R-:W-:Y:S02]  /*12c0*/  VIMNMX R8, PT, PT, R8, 0x46a00000, PT ;  /* 0x46a0000008087848 */ /* 0x000fe40003fe0100 */
[----:B------:R-:W-:-:S05]  /*12d0*/  SEL R13, R14, 0x63400000, !P0 ;  /* 0x634000000e0d7807 */ /* 0x000fca0004000000 */
[----:B------:R-:W-:Y:S02]  /*12e0*/  IMAD.IADD R13, R8, 0x1, -R13 ;  /* 0x00000001080d7824 */ /* 0x000fe400078e0a0d */
[----:B------:R-:W-:Y:S02]  /*12f0*/  IMAD.MOV.U32 R8, RZ, RZ, RZ ;  /* 0x000000ffff087224 */ /* 0x000fe400078e00ff */
[----:B------:R-:W-:-:S06]  /*1300*/  VIADD R9, R13, 0x7fe00000 ;  /* 0x7fe000000d097836 */ /* 0x000fcc0000000000 */
[----:B------:R-:W-:-:S10]  /*1310*/  DMUL R14, R16, R8 ;  /* 0x00000008100e7228 */ /* 0x000fd40000000000 */
[----:B------:R-:W-:-:S13]  /*1320*/  FSETP.GTU.AND P0, PT, |R15|, 1.469367938527859385e-39, PT ;  /* 0x001000000f00780b */ /* 0x000fda0003f0c200 */
[----:B------:R-:W-:Y:S05]  /*1330*/  @P0 BRA `(.L_x_10) ;  /* 0x0000000000940947 */ /* 0x000fea0003800000 */
[----:B------:R-:W-:Y:S01]  /*1340*/  DFMA R2, R16, -R2, R10 ;  /* 0x800000021002722b */ /* 0x000fe2000000000a */
[----:B------:R-:W-:-:S09]  /*1350*/  IMAD.MOV.U32 R8, RZ, RZ, RZ ;  /* 0x000000ffff087224 */ /* 0x000fd200078e00ff */
[C---:B------:R-:W-:Y:S02]  /*1360*/  FSETP.NEU.AND P0, PT, R3.reuse, RZ, PT ;  /* 0x000000ff0300720b */ /* 0x040fe40003f0d000 */
[----:B------:R-:W-:-:S04]  /*1370*/  LOP3.LUT R7, R3, 0x80000000, R7, 0x48, !PT ;  /* 0x8000000003077812 */ /* 0x000fc800078e4807 */
[----:B------:R-:W-:-:S07]  /*1380*/  LOP3.LUT R9, R7, R9, RZ, 0xfc, !PT ;  /* 0x0000000907097212 */ /* 0x000fce00078efcff */
[----:B------:R-:W-:Y:S05]  /*1390*/  @!P0 BRA `(.L_x_10) ;  /* 0x00000000007c8947 */ /* 0x000fea0003800000 */
[----:B------:R-:W-:Y:S01]  /*13a0*/  IMAD.MOV R3, RZ, RZ, -R13 ;  /* 0x000000ffff037224 */ /* 0x000fe200078e0a0d */
[----:B------:R-:W-:Y:S01]  /*13b0*/  DMUL.RP R8, R16, R8 ;  /* 0x0000000810087228 */ /* 0x000fe20000008000 */
[----:B------:R-:W-:Y:S01]  /*13c0*/  IMAD.MOV.U32 R2, RZ, RZ, RZ ;  /* 0x000000ffff027224 */ /* 0x000fe200078e00ff */
[----:B------:R-:W-:-:S05]  /*13d0*/  IADD3 R13, PT, PT, -R13, -0x43300000, RZ ;  /* 0xbcd000000d0d7810 */ /* 0x000fca0007ffe1ff */
[----:B------:R-:W-:-:S03]  /*13e0*/  DFMA R2, R14, -R2, R16 ;  /* 0x800000020e02722b */ /* 0x000fc60000000010 */
[----:B------:R-:W-:-:S07]  /*13f0*/  LOP3.LUT R7, R9, R7, RZ, 0x3c, !PT ;  /* 0x0000000709077212 */ /* 0x000fce00078e3cff */
[----:B------:R-:W-:-:S04]  /*1400*/  FSETP.NEU.AND P0, PT, |R3|, R13, PT ;  /* 0x0000000d0300720b */ /* 0x000fc80003f0d200 */
[----:B------:R-:W-:Y:S02]  /*1410*/  FSEL R14, R8, R14, !P0 ;  /* 0x0000000e080e7208 */ /* 0x000fe40004000000 */
[----:B------:R-:W-:Y:S01]  /*1420*/  FSEL R15, R7, R15, !P0 ;  /* 0x0000000f070f7208 */ /* 0x000fe20004000000 */
[----:B------:R-:W-:Y:S06]  /*1430*/  BRA `(.L_x_10) ;  /* 0x0000000000547947 */ /* 0x000fec0003800000 */
.L_x_9:
[----:B------:R-:W-:-:S14]  /*1440*/  DSETP.NAN.AND P0, PT, R8, R8, PT ;  /* 0x000000080800722a */ /* 0x000fdc0003f08000 */
[----:B------:R-:W-:Y:S05]  /*1450*/  @P0 BRA `(.L_x_11) ;  /* 0x0000000000440947 */ /* 0x000fea0003800000 */
[----:B------:R-:W-:-:S14]  /*1460*/  DSETP.NAN.AND P0, PT, R6, R6, PT ;  /* 0x000000060600722a */ /* 0x000fdc0003f08000 */
[----:B------:R-:W-:Y:S05]  /*1470*/  @P0 BRA `(.L_x_12) ;  /* 0x0000000000300947 */ /* 0x000fea0003800000 */
[----:B------:R-:W-:Y:S01]  /*1480*/  ISETP.NE.AND P0, PT, R23, R22, PT ;  /* 0x000000161700720c */ /* 0x000fe20003f05270 */
[----:B------:R-:W-:Y:S02]  /*1490*/  IMAD.MOV.U32 R14, RZ, RZ, 0x0 ;  /* 0x00000000ff0e7424 */ /* 0x000fe400078e00ff */
[----:B------:R-:W-:-:S10]  /*14a0*/  IMAD.MOV.U32 R15, RZ, RZ, -0x80000 ;  /* 0xfff80000ff0f7424 */ /* 0x000fd400078e00ff */
[----:B------:R-:W-:Y:S05]  /*14b0*/  @!P0 BRA `(.L_x_10) ;  /* 0x0000000000348947 */ /* 0x000fea0003800000 */
[----:B------:R-:W-:Y:S02]  /*14c0*/  ISETP.NE.AND P0, PT, R23, 0x7ff00000, PT ;  /* 0x7ff000001700780c */ /* 0x000fe40003f05270 */
[----:B------:R-:W-:Y:S02]  /*14d0*/  LOP3.LUT R15, R9, 0x80000000, R7, 0x48, !PT ;  /* 0x80000000090f7812 */ /* 0x000fe400078e4807 */
[----:B------:R-:W-:-:S13]  /*14e0*/  ISETP.EQ.OR P0, PT, R22, RZ, !P0 ;  /* 0x000000ff1600720c */ /* 0x000fda0004702670 */
[----:B------:R-:W-:Y:S01]  /*14f0*/  @P0 LOP3.LUT R2, R15, 0x7ff00000, RZ, 0xfc, !PT ;  /* 0x7ff000000f020812 */ /* 0x000fe200078efcff */
[----:B------:R-:W-:Y:S02]  /*1500*/  @!P0 IMAD.MOV.U32 R14, RZ, RZ, RZ ;  /* 0x000000ffff0e8224 */ /* 0x000fe400078e00ff */
[----:B------:R-:W-:Y:S02]  /*1510*/  @P0 IMAD.MOV.U32 R14, RZ, RZ, RZ ;  /* 0x000000ffff0e0224 */ /* 0x000fe400078e00ff */
[----:B------:R-:W-:Y:S01]  /*1520*/  @P0 IMAD.MOV.U32 R15, RZ, RZ, R2 ;  /* 0x000000ffff0f0224 */ /* 0x000fe200078e0002 */
[----:B------:R-:W-:Y:S06]  /*1530*/  BRA `(.L_x_10) ;  /* 0x0000000000147947 */ /* 0x000fec0003800000 */
.L_x_12:
[----:B------:R-:W-:Y:S01]  /*1540*/  LOP3.LUT R15, R7, 0x80000, RZ, 0xfc, !PT ;  /* 0x00080000070f7812 */ /* 0x000fe200078efcff */
[----:B------:R-:W-:Y:S01]  /*1550*/  IMAD.MOV.U32 R14, RZ, RZ, R6 ;  /* 0x000000ffff0e7224 */ /* 0x000fe200078e0006 */
[----:B------:R-:W-:Y:S06]  /*1560*/  BRA `(.L_x_10) ;  /* 0x0000000000087947 */ /* 0x000fec0003800000 */
.L_x_11:
[----:B------:R-:W-:Y:S01]  /*1570*/  LOP3.LUT R15, R9, 0x80000, RZ, 0xfc, !PT ;  /* 0x00080000090f7812 */ /* 0x000fe200078efcff */
[----:B------:R-:W-:-:S07]  /*1580*/  IMAD.MOV.U32 R14, RZ, RZ, R8 ;  /* 0x000000ffff0e7224 */ /* 0x000fce00078e0008 */
.L_x_10:
[----:B------:R-:W-:Y:S05]  /*1590*/  BSYNC.RECONVERGENT B1 ;  /* 0x0000000000017941 */ /* 0x000fea0003800200 */
.L_x_8:
[----:B------:R-:W-:Y:S02]  /*15a0*/  IMAD.MOV.U32 R13, RZ, RZ, 0x0 ;  /* 0x00000000ff0d7424 */ /* 0x000fe400078e00ff */
[----:B------:R-:W-:Y:S02]  /*15b0*/  IMAD.MOV.U32 R2, RZ, RZ, R14 ;  /* 0x000000ffff027224 */ /* 0x000fe400078e000e */
[----:B------:R-:W-:Y:S01]  /*15c0*/  IMAD.MOV.U32 R3, RZ, RZ, R15 ;  /* 0x000000ffff037224 */ /* 0x000fe200078e000f */
[----:B------:R-:W-:Y:S06]  /*15d0*/  RET.REL.NODEC R12 `(_Z20process_image_kernelPhS_) ;  /* 0xffffffe80c887950 */ /* 0x000fec0003c3ffff */
.L_x_13:
[----:B------:R-:W-:-:S00]  /*15e0*/  BRA `(.L_x_13) ;  /* 0xfffffffc00fc7947 */ /* 0x000fc0000383ffff */
[----:B------:R-:W-:-:S00]  /*15f0*/  NOP ;  /* 0x0000000000007918 */ /* 0x000fc00000000000 */
        /* <DEDUP_REMOVED lines=8> */
.L_x_14:


//--------------------- .nv.shared._Z20process_image_kernelPhS_ --------------------------
	.section	.nv.shared._Z20process_image_kernelPhS_,"aw",@nobits
	.sectionflags	@""
	.align	4
.nv.shared._Z20process_image_kernelPhS_:
	.zero		2308


//--------------------- .nv.shared.reserved.0     --------------------------
	.section	.nv.shared.reserved.0,"aw",@nobits
	.weak		__nv_reservedSMEM_offset_0_alias
	.size		__nv_reservedSMEM_offset_0_alias, 0, 64
	.other		__nv_reservedSMEM_offset_0_alias,@"STO_CUDA_RESERVED_SHARED STV_DEFAULT"
__nv_reservedSMEM_offset_0_alias:
	.zero		0
	.zero		64


//--------------------- .nv.constant0._Z20process_image_kernelPhS_ --------------------------
	.section	.nv.constant0._Z20process_image_kernelPhS_,"a",@progbits
	.sectionflags	@""
	.align	4
.nv.constant0._Z20process_image_kernelPhS_:
	.zero		912


//--------------------- SYMBOLS --------------------------

	.type		.nv.reservedSmem.offset0,@object
	.size		.nv.reservedSmem.offset0,0x4
	.type		.nv.reservedSmem.cap,@object
	.size		.nv.reservedSmem.cap,0x4
